//
// Generated by NVIDIA NVVM Compiler
//
// Compiler Build ID: CL-36424714
// Cuda compilation tools, release 13.0, V13.0.88
// Based on NVVM 20.0.0
//

.version 9.0
.target sm_100
.address_size 64

	// .globl	_Z9test_wmmav
// _ZZ9test_wmmavE4smem has been demoted

.visible .entry _Z9test_wmmav()
{
	.reg .b16 	%rs<2>;
	.reg .b32 	%r<260>;
	.reg .b32 	%f<2>;
	// demoted variable
	.shared .align 2 .b8 _ZZ9test_wmmavE4smem[16384];
	mov.u32 	%r1, %tid.y;
	shl.b32 	%r2, %r1, 10;
	shl.b32 	%r3, %r1, 4;
	add.s32 	%r4, %r2, %r3;
	shl.b32 	%r5, %r4, 1;
	mov.u32 	%r6, _ZZ9test_wmmavE4smem;
	add.s32 	%r7, %r6, %r5;
	mov.f32 	%f1, 0f00000000;
	// begin inline asm
	{  cvt.rn.f16.f32 %rs1, %f1;}

	// end inline asm
	mov.b32 	%r8, {%rs1, %rs1};
	mov.b32 	%r9, 16;
	wmma.load.a.sync.aligned.row.m16n16k16.shared.f16 	{%r10, %r11, %r12, %r13, %r14, %r15, %r16, %r17}, [%r7], %r9;
	add.s32 	%r18, %r7, 512;
	wmma.load.b.sync.aligned.col.m16n16k16.shared.f16 	{%r19, %r20, %r21, %r22, %r23, %r24, %r25, %r26}, [%r18], %r9;
	wmma.mma.sync.aligned.row.col.m16n16k16.f16.f16 {%r27, %r28, %r29, %r30}, {%r10, %r11, %r12, %r13, %r14, %r15, %r16, %r17}, {%r19, %r20, %r21, %r22, %r23, %r24, %r25, %r26}, {%r8, %r8, %r8, %r8};
	wmma.load.b.sync.aligned.col.m16n16k16.shared.f16 	{%r31, %r32, %r33, %r34, %r35, %r36, %r37, %r38}, [%r18], %r9;
	wmma.mma.sync.aligned.row.col.m16n16k16.f16.f16 {%r39, %r40, %r41, %r42}, {%r10, %r11, %r12, %r13, %r14, %r15, %r16, %r17}, {%r31, %r32, %r33, %r34, %r35, %r36, %r37, %r38}, {%r27, %r28, %r29, %r30};
	wmma.load.b.sync.aligned.col.m16n16k16.shared.f16 	{%r43, %r44, %r45, %r46, %r47, %r48, %r49, %r50}, [%r18], %r9;
	wmma.mma.sync.aligned.row.col.m16n16k16.f16.f16 {%r51, %r52, %r53, %r54}, {%r10, %r11, %r12, %r13, %r14, %r15, %r16, %r17}, {%r43, %r44, %r45, %r46, %r47, %r48, %r49, %r50}, {%r39, %r40, %r41, %r42};
	wmma.load.b.sync.aligned.col.m16n16k16.shared.f16 	{%r55, %r56, %r57, %r58, %r59, %r60, %r61, %r62}, [%r18], %r9;
	wmma.mma.sync.aligned.row.col.m16n16k16.f16.f16 {%r63, %r64, %r65, %r66}, {%r10, %r11, %r12, %r13, %r14, %r15, %r16, %r17}, {%r55, %r56, %r57, %r58, %r59, %r60, %r61, %r62}, {%r51, %r52, %r53, %r54};
	wmma.load.b.sync.aligned.col.m16n16k16.shared.f16 	{%r67, %r68, %r69, %r70, %r71, %r72, %r73, %r74}, [%r18], %r9;
	wmma.mma.sync.aligned.row.col.m16n16k16.f16.f16 {%r75, %r76, %r77, %r78}, {%r10, %r11, %r12, %r13, %r14, %r15, %r16, %r17}, {%r67, %r68, %r69, %r70, %r71, %r72, %r73, %r74}, {%r63, %r64, %r65, %r66};
	wmma.load.b.sync.aligned.col.m16n16k16.shared.f16 	{%r79, %r80, %r81, %r82, %r83, %r84, %r85, %r86}, [%r18], %r9;
	wmma.mma.sync.aligned.row.col.m16n16k16.f16.f16 {%r87, %r88, %r89, %r90}, {%r10, %r11, %r12, %r13, %r14, %r15, %r16, %r17}, {%r79, %r80, %r81, %r82, %r83, %r84, %r85, %r86}, {%r75, %r76, %r77, %r78};
	wmma.load.b.sync.aligned.col.m16n16k16.shared.f16 	{%r91, %r92, %r93, %r94, %r95, %r96, %r97, %r98}, [%r18], %r9;
	wmma.mma.sync.aligned.row.col.m16n16k16.f16.f16 {%r99, %r100, %r101, %r102}, {%r10, %r11, %r12, %r13, %r14, %r15, %r16, %r17}, {%r91, %r92, %r93, %r94, %r95, %r96, %r97, %r98}, {%r87, %r88, %r89, %r90};
	wmma.load.b.sync.aligned.col.m16n16k16.shared.f16 	{%r103, %r104, %r105, %r106, %r107, %r108, %r109, %r110}, [%r18], %r9;
	wmma.mma.sync.aligned.row.col.m16n16k16.f16.f16 {%r111, %r112, %r113, %r114}, {%r10, %r11, %r12, %r13, %r14, %r15, %r16, %r17}, {%r103, %r104, %r105, %r106, %r107, %r108, %r109, %r110}, {%r99, %r100, %r101, %r102};
	wmma.load.b.sync.aligned.col.m16n16k16.shared.f16 	{%r115, %r116, %r117, %r118, %r119, %r120, %r121, %r122}, [%r18], %r9;
	wmma.mma.sync.aligned.row.col.m16n16k16.f16.f16 {%r123, %r124, %r125, %r126}, {%r10, %r11, %r12, %r13, %r14, %r15, %r16, %r17}, {%r115, %r116, %r117, %r118, %r119, %r120, %r121, %r122}, {%r111, %r112, %r113, %r114};
	wmma.load.b.sync.aligned.col.m16n16k16.shared.f16 	{%r127, %r128, %r129, %r130, %r131, %r132, %r133, %r134}, [%r18], %r9;
	wmma.mma.sync.aligned.row.col.m16n16k16.f16.f16 {%r135, %r136, %r137, %r138}, {%r10, %r11, %r12, %r13, %r14, %r15, %r16, %r17}, {%r127, %r128, %r129, %r130, %r131, %r132, %r133, %r134}, {%r123, %r124, %r125, %r126};
	wmma.load.b.sync.aligned.col.m16n16k16.shared.f16 	{%r139, %r140, %r141, %r142, %r143, %r144, %r145, %r146}, [%r18], %r9;
	wmma.mma.sync.aligned.row.col.m16n16k16.f16.f16 {%r147, %r148, %r149, %r150}, {%r10, %r11, %r12, %r13, %r14, %r15, %r16, %r17}, {%r139, %r140, %r141, %r142, %r143, %r144, %r145, %r146}, {%r135, %r136, %r137, %r138};
	wmma.load.b.sync.aligned.col.m16n16k16.shared.f16 	{%r151, %r152, %r153, %r154, %r155, %r156, %r157, %r158}, [%r18], %r9;
	wmma.mma.sync.aligned.row.col.m16n16k16.f16.f16 {%r159, %r160, %r161, %r162}, {%r10, %r11, %r12, %r13, %r14, %r15, %r16, %r17}, {%r151, %r152, %r153, %r154, %r155, %r156, %r157, %r158}, {%r147, %r148, %r149, %r150};
	wmma.load.b.sync.aligned.col.m16n16k16.shared.f16 	{%r163, %r164, %r165, %r166, %r167, %r168, %r169, %r170}, [%r18], %r9;
	wmma.mma.sync.aligned.row.col.m16n16k16.f16.f16 {%r171, %r172, %r173, %r174}, {%r10, %r11, %r12, %r13, %r14, %r15, %r16, %r17}, {%r163, %r164, %r165, %r166, %r167, %r168, %r169, %r170}, {%r159, %r160, %r161, %r162};
	wmma.load.b.sync.aligned.col.m16n16k16.shared.f16 	{%r175, %r176, %r177, %r178, %r179, %r180, %r181, %r182}, [%r18], %r9;
	wmma.mma.sync.aligned.row.col.m16n16k16.f16.f16 {%r183, %r184, %r185, %r186}, {%r10, %r11, %r12, %r13, %r14, %r15, %r16, %r17}, {%r175, %r176, %r177, %r178, %r179, %r180, %r181, %r182}, {%r171, %r172, %r173, %r174};
	wmma.load.b.sync.aligned.col.m16n16k16.shared.f16 	{%r187, %r188, %r189, %r190, %r191, %r192, %r193, %r194}, [%r18], %r9;
	wmma.mma.sync.aligned.row.col.m16n16k16.f16.f16 {%r195, %r196, %r197, %r198}, {%r10, %r11, %r12, %r13, %r14, %r15, %r16, %r17}, {%r187, %r188, %r189, %r190, %r191, %r192, %r193, %r194}, {%r183, %r184, %r185, %r186};
	wmma.load.b.sync.aligned.col.m16n16k16.shared.f16 	{%r199, %r200, %r201, %r202, %r203, %r204, %r205, %r206}, [%r18], %r9;
	wmma.mma.sync.aligned.row.col.m16n16k16.f16.f16 {%r207, %r208, %r209, %r210}, {%r10, %r11, %r12, %r13, %r14, %r15, %r16, %r17}, {%r199, %r200, %r201, %r202, %r203, %r204, %r205, %r206}, {%r195, %r196, %r197, %r198};
	wmma.load.b.sync.aligned.col.m16n16k16.shared.f16 	{%r211, %r212, %r213, %r214, %r215, %r216, %r217, %r218}, [%r18], %r9;
	wmma.mma.sync.aligned.row.col.m16n16k16.f16.f16 {%r219, %r220, %r221, %r222}, {%r10, %r11, %r12, %r13, %r14, %r15, %r16, %r17}, {%r211, %r212, %r213, %r214, %r215, %r216, %r217, %r218}, {%r207, %r208, %r209, %r210};
	wmma.load.b.sync.aligned.col.m16n16k16.shared.f16 	{%r223, %r224, %r225, %r226, %r227, %r228, %r229, %r230}, [%r18], %r9;
	wmma.mma.sync.aligned.row.col.m16n16k16.f16.f16 {%r231, %r232, %r233, %r234}, {%r10, %r11, %r12, %r13, %r14, %r15, %r16, %r17}, {%r223, %r224, %r225, %r226, %r227, %r228, %r229, %r230}, {%r219, %r220, %r221, %r222};
	wmma.load.b.sync.aligned.col.m16n16k16.shared.f16 	{%r235, %r236, %r237, %r238, %r239, %r240, %r241, %r242}, [%r18], %r9;
	wmma.mma.sync.aligned.row.col.m16n16k16.f16.f16 {%r243, %r244, %r245, %r246}, {%r10, %r11, %r12, %r13, %r14, %r15, %r16, %r17}, {%r235, %r236, %r237, %r238, %r239, %r240, %r241, %r242}, {%r231, %r232, %r233, %r234};
	wmma.load.b.sync.aligned.col.m16n16k16.shared.f16 	{%r247, %r248, %r249, %r250, %r251, %r252, %r253, %r254}, [%r18], %r9;
	wmma.mma.sync.aligned.row.col.m16n16k16.f16.f16 {%r255, %r256, %r257, %r258}, {%r10, %r11, %r12, %r13, %r14, %r15, %r16, %r17}, {%r247, %r248, %r249, %r250, %r251, %r252, %r253, %r254}, {%r243, %r244, %r245, %r246};
	add.s32 	%r259, %r7, 1024;
	wmma.store.d.sync.aligned.col.m16n16k16.shared.f16 	[%r259], {%r255, %r256, %r257, %r258}, %r9;
	ret;

}


// ===== COMPILED SASS (sm_100) =====

	.target	sm_100

	.elftype	@"ET_EXEC"


//--------------------- .note.nv.tkinfo           --------------------------
	.section	.note.nv.tkinfo,"",@"SHT_NOTE"
	.sectionflags	@"SHF_NOTE_NV_TKINFO"
	.tkinfo
        /*0018*/ 	.word	0x00000002
        /*0030*/ 	.string	""
        /*0030*/ 	.string	"ptxas"
        /*0030*/ 	.string	"Cuda compilation tools, release 13.0, V13.0.88"
        /*0030*/ 	.string	"Build cuda_13.0.r13.0/compiler.36424714_0"
        /*0030*/ 	.string	"-arch sm_100 -m 64 "



//--------------------- .note.nv.cuinfo           --------------------------
	.section	.note.nv.cuinfo,"",@"SHT_NOTE"
	.sectionflags	@"SHF_NOTE_NV_CUINFO"
        /*0018*/ 	.short	0x0002
        /*001a*/ 	.short	0x0064
        /*001c*/ 	.short	0x0082
	.zero		2


//--------------------- .nv.info                  --------------------------
	.section	.nv.info,"",@"SHT_CUDA_INFO"
	.align	4


	//----- nvinfo : EIATTR_REGCOUNT
	.align		4
        /*0000*/ 	.byte	0x04, 0x2f
        /*0002*/ 	.short	(.L_1 - .L_0)
	.align		4
.L_0:
        /*0004*/ 	.word	index@(_Z9test_wmmav)
        /*0008*/ 	.word	0x00000012


	//----- nvinfo : EIATTR_FRAME_SIZE
	.align		4
.L_1:
        /*000c*/ 	.byte	0x04, 0x11
        /*000e*/ 	.short	(.L_3 - .L_2)
	.align		4
.L_2:
        /*0010*/ 	.word	index@(_Z9test_wmmav)
        /*0014*/ 	.word	0x00000000


	//----- nvinfo : EIATTR_MIN_STACK_SIZE
	.align		4
.L_3:
        /*0018*/ 	.byte	0x04, 0x12
        /*001a*/ 	.short	(.L_5 - .L_4)
	.align		4
.L_4:
        /*001c*/ 	.word	index@(_Z9test_wmmav)
        /*0020*/ 	.word	0x00000000
.L_5:


//--------------------- .nv.compat                --------------------------
	.section	.nv.compat,"",@"SHT_CUDA_COMPAT_INFO"
	.align	4
        /*0000*/ 	.byte	0x02, 0x09, 0x00, 0x00, 0x02, 0x02, 0x01, 0x00, 0x02, 0x05, 0x05, 0x00, 0x03, 0x07, 0x01, 0x01
        /*0010*/ 	.byte	0x02, 0x03, 0x00, 0x00, 0x02, 0x06, 0x01, 0x00, 0x04, 0x0b, 0x08, 0x00, 0x09, 0x00, 0x00, 0x00
        /*0020*/ 	.byte	0x00, 0x00, 0x00, 0x00


//--------------------- .nv.info._Z9test_wmmav    --------------------------
	.section	.nv.info._Z9test_wmmav,"",@"SHT_CUDA_INFO"
	.sectionflags	@""
	.align	4


	//----- nvinfo : EIATTR_CUDA_API_VERSION
	.align		4
        /*0000*/ 	.byte	0x04, 0x37
        /*0002*/ 	.short	(.L_7 - .L_6)
.L_6:
        /*0004*/ 	.word	0x00000082


	//----- nvinfo : EIATTR_SPARSE_MMA_MASK
	.align		4
.L_7:
        /*0008*/ 	.byte	0x03, 0x50
        /*000a*/ 	.short	0x0000


	//----- nvinfo : EIATTR_WMMA_USED
	.align		4
        /*000c*/ 	.byte	0x01, 0x2b
	.zero		2


	//----- nvinfo : EIATTR_MAXREG_COUNT
	.align		4
        /*0010*/ 	.byte	0x03, 0x1b
        /*0012*/ 	.short	0x00ff


	//----- nvinfo : EIATTR_MERCURY_ISA_VERSION
	.align		4
        /*0014*/ 	.byte	0x03, 0x5f
        /*0016*/ 	.short	0x0101


	//----- nvinfo : EIATTR_VRC_CTA_INIT_COUNT
	.align		4
        /*0018*/ 	.byte	0x02, 0x4a
	.zero		1
	.zero		1


	//----- nvinfo : EIATTR_EXIT_INSTR_OFFSETS
	.align		4
        /*001c*/ 	.byte	0x04, 0x1c
        /*001e*/ 	.short	(.L_9 - .L_8)


	//   ....[0]....
.L_8:
        /*0020*/ 	.word	0x000004e0


	//----- nvinfo : EIATTR_SW_WAR
	.align		4
.L_9:
        /*0024*/ 	.byte	0x04, 0x36
        /*0026*/ 	.short	(.L_11 - .L_10)
.L_10:
        /*0028*/ 	.word	0x00000008
.L_11:


//--------------------- .nv.callgraph             --------------------------
	.section	.nv.callgraph,"",@"SHT_CUDA_CALLGRAPH"
	.align	4
	.sectionentsize	8
	.align		4
        /*0000*/ 	.word	0x00000000
	.align		4
        /*0004*/ 	.word	0xffffffff
	.align		4
        /*0008*/ 	.word	0x00000000
	.align		4
        /*000c*/ 	.word	0xfffffffe
	.align		4
        /*0010*/ 	.word	0x00000000
	.align		4
        /*0014*/ 	.word	0xfffffffd
	.align		4
        /*0018*/ 	.word	0x00000000
	.align		4
        /*001c*/ 	.word	0xfffffffc


//--------------------- .text._Z9test_wmmav       --------------------------
	.section	.text._Z9test_wmmav,"ax",@progbits
	.align	128
        .global         _Z9test_wmmav
        .type           _Z9test_wmmav,@function
        .size           _Z9test_wmmav,(.L_x_1 - _Z9test_wmmav)
        .other          _Z9test_wmmav,@"STO_CUDA_ENTRY STV_DEFAULT"
_Z9test_wmmav:
.text._Z9test_wmmav:
[----:B------:R-:W-:Y:S01]  /*0000*/  LDC R1, c[0x0][0x37c] ;  /* 0x0000df00ff017b82 */ /* 0x000fe20000000800 */
[----:B------:R-:W0:Y:S07]  /*0010*/  S2R R0, SR_LANEID ;  /* 0x0000000000007919 */ /* 0x000e2e0000000000 */
[----:B------:R-:W1:Y:S01]  /*0020*/  S2UR UR5, SR_CgaCtaId ;  /* 0x00000000000579c3 */ /* 0x000e620000008800 */
[----:B------:R-:W-:Y:S01]  /*0030*/  UMOV UR4, 0x400 ;  /* 0x0000040000047882 */ /* 0x000fe20000000000 */
[----:B------:R-:W2:Y:S01]  /*0040*/  S2R R3, SR_TID.Y ;  /* 0x0000000000037919 */ /* 0x000ea20000002200 */
[----:B-1----:R-:W-:Y:S01]  /*0050*/  ULEA UR4, UR5, UR4, 0x18 ;  /* 0x0000000405047291 */ /* 0x002fe2000f8ec0ff */
[----:B0-----:R-:W-:-:S02]  /*0060*/  SHF.R.U32.HI R2, RZ, 0x3, R0 ;  /* 0x00000003ff027819 */ /* 0x001fc40000011600 */
[----:B------:R-:W-:Y:S01]  /*0070*/  SHF.R.U32.HI R4, RZ, 0x4, R0 ;  /* 0x00000004ff047819 */ /* 0x000fe20000011600 */
[----:B--2---:R-:W-:Y:S01]  /*0080*/  IMAD R5, R3, 0x40, R3 ;  /* 0x0000004003057824 */ /* 0x004fe200078e0203 */
[----:B------:R-:W-:Y:S01]  /*0090*/  LOP3.LUT R3, R0, 0x7, RZ, 0xc0, !PT ;  /* 0x0000000700037812 */ /* 0x000fe200078ec0ff */
[C---:B------:R-:W-:Y:S02]  /*00a0*/  IMAD.SHL.U32 R6, R2.reuse, 0x8, RZ ;  /* 0x0000000802067824 */ /* 0x040fe400078e00ff */
[----:B------:R-:W-:Y:S01]  /*00b0*/  IMAD.SHL.U32 R7, R2, 0x8, RZ ;  /* 0x0000000802077824 */ /* 0x000fe200078e00ff */
[----:B------:R-:W-:Y:S02]  /*00c0*/  SHF.L.U32 R2, R5, 0x4, RZ ;  /* 0x0000000405027819 */ /* 0x000fe400000006ff */
[--C-:B------:R-:W-:Y:S01]  /*00d0*/  LOP3.LUT R5, R6, 0x8, R3.reuse, 0xe2, !PT ;  /* 0x0000000806057812 */ /* 0x100fe200078ee203 */
[C---:B------:R-:W-:Y:S01]  /*00e0*/  IMAD R6, R4.reuse, 0x8, R3 ;  /* 0x0000000804067824 */ /* 0x040fe200078e0203 */
[----:B------:R-:W-:Y:S01]  /*00f0*/  LOP3.LUT R3, R7, 0x8, RZ, 0xe2, !PT ;  /* 0x0000000807037812 */ /* 0x000fe200078ee2ff */
[----:B------:R-:W-:Y:S01]  /*0100*/  IMAD.SHL.U32 R4, R4, 0x8, RZ ;  /* 0x0000000804047824 */ /* 0x000fe200078e00ff */
[----:B------:R-:W-:-:S03]  /*0110*/  LEA R2, R2, UR4, 0x1 ;  /* 0x0000000402027c11 */ /* 0x000fc6000f8e08ff */
[----:B------:R-:W-:Y:S01]  /*0120*/  IMAD R6, R6, 0x10, R3 ;  /* 0x0000001006067824 */ /* 0x000fe200078e0203 */
[----:B------:R-:W-:Y:S01]  /*0130*/  LEA R5, R5, R4, 0x4 ;  /* 0x0000000405057211 */ /* 0x000fe200078e20ff */
[----:B------:R-:W-:-:S03]  /*0140*/  VIADD R3, R2, 0x200 ;  /* 0x0000020002037836 */ /* 0x000fc60000000000 */
[----:B------:R-:W-:Y:S01]  /*0150*/  LEA R5, R5, R2, 0x1 ;  /* 0x0000000205057211 */ /* 0x000fe200078e08ff */
[----:B------:R-:W-:Y:S01]  /*0160*/  IMAD.U32 R3, R6, 0x2, R3 ;  /* 0x0000000206037824 */ /* 0x000fe200078e0003 */
[----:B------:R-:W-:-:S04]  /*0170*/  IADD3 R2, PT, PT, R2, 0x400, RZ ;  /* 0x0000040002027810 */ /* 0x000fc80007ffe0ff */
[----:B------:R-:W-:Y:S04]  /*0180*/  LDSM.16.M88.4 R4, [R5] ;  /* 0x000000000504783b */ /* 0x000fe80000000200 */
[----:B------:R0:W1:Y:S02]  /*0190*/  LDSM.16.M88.4 R8, [R3] ;  /* 0x000000000308783b */ /* 0x0000640000000200 */
[----:B0-----:R-:W-:Y:S02]  /*01a0*/  SHF.R.U32.HI R3, RZ, 0x2, R0 ;  /* 0x00000002ff037819 */ /* 0x001fe40000011600 */
[----:B------:R-:W-:-:S05]  /*01b0*/  LOP3.LUT R0, R0, 0x3, RZ, 0xc0, !PT ;  /* 0x0000000300007812 */ /* 0x000fca00078ec0ff */
[----:B------:R-:W-:-:S04]  /*01c0*/  IMAD R3, R3, 0x8, R0 ;  /* 0x0000000803037824 */ /* 0x000fc800078e0200 */
[----:B------:R-:W-:Y:S01]  /*01d0*/  IMAD.U32 R2, R3, 0x4, R2 ;  /* 0x0000000403027824 */ /* 0x000fe200078e0002 */
[C---:B-1----:R-:W-:Y:S08]  /*01e0*/  HMMA.16816.F16 R12, R4.reuse, R8, RZ ;  /* 0x00000008040c723c */ /* 0x042ff000000008ff */
[----:B------:R-:W-:-:S12]  /*01f0*/  HMMA.16816.F16 R14, R4, R10, RZ ;  /* 0x0000000a040e723c */ /* 0x000fd800000008ff */
[C---:B------:R-:W-:Y:S08]  /*0200*/  HMMA.16816.F16 R12, R4.reuse, R8, R12 ;  /* 0x00000008040c723c */ /* 0x040ff0000000080c */
[----:B------:R-:W-:-:S12]  /*0210*/  HMMA.16816.F16 R14, R4, R10, R14 ;  /* 0x0000000a040e723c */ /* 0x000fd8000000080e */
        /* <DEDUP_REMOVED lines=35> */
[----:B------:R-:W-:Y:S11]  /*0450*/  HMMA.16816.F16 R14, R4, R10, R14 ;  /* 0x0000000a040e723c */ /* 0x000ff6000000080e */
[----:B------:R-:W0:Y:S04]  /*0460*/  MOVM.16.MT88 R12, R12 ;  /* 0x000000000c0c723a */ /* 0x000e280000000000 */
[----:B------:R-:W1:Y:S04]  /*0470*/  MOVM.16.MT88 R13, R13 ;  /* 0x000000000d0d723a */ /* 0x000e680000000000 */
[----:B------:R-:W2:Y:S04]  /*0480*/  MOVM.16.MT88 R14, R14 ;  /* 0x000000000e0e723a */ /* 0x000ea80000000000 */
[----:B------:R-:W3:Y:S04]  /*0490*/  MOVM.16.MT88 R15, R15 ;  /* 0x000000000f0f723a */ /* 0x000ee80000000000 */
[----:B0-----:R-:W-:Y:S04]  /*04a0*/  STS [R2], R12 ;  /* 0x0000000c02007388 */ /* 0x001fe80000000800 */
[----:B-1----:R-:W-:Y:S04]  /*04b0*/  STS [R2+0x10], R13 ;  /* 0x0000100d02007388 */ /* 0x002fe80000000800 */
[----:B--2---:R-:W-:Y:S04]  /*04c0*/  STS [R2+0x100], R14 ;  /* 0x0001000e02007388 */ /* 0x004fe80000000800 */
[----:B---3--:R-:W-:Y:S01]  /*04d0*/  STS [R2+0x110], R15 ;  /* 0x0001100f02007388 */ /* 0x008fe20000000800 */
[----:B------:R-:W-:Y:S05]  /*04e0*/  EXIT ;  /* 0x000000000000794d */ /* 0x000fea0003800000 */
.L_x_0:
[----:B------:R-:W-:-:S00]  /*04f0*/  BRA `(.L_x_0) ;  /* 0xfffffffc00fc7947 */ /* 0x000fc0000383ffff */
[----:B------:R-:W-:-:S00]  /*0500*/  NOP ;  /* 0x0000000000007918 */ /* 0x000fc00000000000 */
[----:B------:R-:W-:-:S00]  /*0510*/  NOP ;  /* 0x0000000000007918 */ /* 0x000fc00000000000 */
[----:B------:R-:W-:-:S00]  /*0520*/  NOP ;  /* 0x0000000000007918 */ /* 0x000fc00000000000 */
[----:B------:R-:W-:-:S00]  /*0530*/  NOP ;  /* 0x0000000000007918 */ /* 0x000fc00000000000 */
[----:B------:R-:W-:-:S00]  /*0540*/  NOP ;  /* 0x0000000000007918 */ /* 0x000fc00000000000 */
[----:B------:R-:W-:-:S00]  /*0550*/  NOP ;  /* 0x0000000000007918 */ /* 0x000fc00000000000 */
[----:B------:R-:W-:-:S00]  /*0560*/  NOP ;  /* 0x0000000000007918 */ /* 0x000fc00000000000 */
[----:B------:R-:W-:-:S00]  /*0570*/  NOP ;  /* 0x0000000000007918 */ /* 0x000fc00000000000 */
.L_x_1:


//--------------------- .nv.shared._Z9test_wmmav  --------------------------
	.section	.nv.shared._Z9test_wmmav,"aw",@nobits
	.sectionflags	@""
	.align	2
.nv.shared._Z9test_wmmav:
	.zero		17408


//--------------------- .nv.shared.reserved.0     --------------------------
	.section	.nv.shared.reserved.0,"aw",@nobits
	.weak		__nv_reservedSMEM_offset_0_alias
	.size		__nv_reservedSMEM_offset_0_alias, 0, 64
	.other		__nv_reservedSMEM_offset_0_alias,@"STO_CUDA_RESERVED_SHARED STV_DEFAULT"
__nv_reservedSMEM_offset_0_alias:
	.zero		0
	.zero		64


//--------------------- .nv.constant0._Z9test_wmmav --------------------------
	.section	.nv.constant0._Z9test_wmmav,"a",@progbits
	.sectionflags	@""
	.align	4
.nv.constant0._Z9test_wmmav:
	.zero		896


//--------------------- SYMBOLS --------------------------

	.type		.nv.reservedSmem.offset0,@object
	.size		.nv.reservedSmem.offset0,0x4
	.type		.nv.reservedSmem.cap,@object
	.size		.nv.reservedSmem.cap,0x4
